//
// Generated by NVIDIA NVVM Compiler
//
// Compiler Build ID: CL-36424714
// Cuda compilation tools, release 13.0, V13.0.88
// Based on NVVM 20.0.0
//

.version 9.0
.target sm_100
.address_size 64

	// .globl	_Z12vecAddKernelPKdS0_Pdm

.visible .entry _Z12vecAddKernelPKdS0_Pdm(
	.param .u64 .ptr .align 1 _Z12vecAddKernelPKdS0_Pdm_param_0,
	.param .u64 .ptr .align 1 _Z12vecAddKernelPKdS0_Pdm_param_1,
	.param .u64 .ptr .align 1 _Z12vecAddKernelPKdS0_Pdm_param_2,
	.param .u64 _Z12vecAddKernelPKdS0_Pdm_param_3
)
{
	.reg .pred 	%p<2>;
	.reg .b32 	%r<5>;
	.reg .b64 	%rd<13>;
	.reg .b64 	%fd<4>;

	ld.param.u64 	%rd2, [_Z12vecAddKernelPKdS0_Pdm_param_0];
	ld.param.u64 	%rd3, [_Z12vecAddKernelPKdS0_Pdm_param_1];
	ld.param.u64 	%rd4, [_Z12vecAddKernelPKdS0_Pdm_param_2];
	ld.param.u64 	%rd5, [_Z12vecAddKernelPKdS0_Pdm_param_3];
	mov.u32 	%r1, %ctaid.x;
	mov.u32 	%r2, %ntid.x;
	mov.u32 	%r3, %tid.x;
	mad.lo.s32 	%r4, %r1, %r2, %r3;
	cvt.u64.u32 	%rd1, %r4;
	setp.le.u64 	%p1, %rd5, %rd1;
	@%p1 bra 	$L__BB0_2;
	cvta.to.global.u64 	%rd6, %rd2;
	cvta.to.global.u64 	%rd7, %rd3;
	cvta.to.global.u64 	%rd8, %rd4;
	shl.b64 	%rd9, %rd1, 3;
	add.s64 	%rd10, %rd6, %rd9;
	ld.global.f64 	%fd1, [%rd10];
	add.s64 	%rd11, %rd7, %rd9;
	ld.global.f64 	%fd2, [%rd11];
	add.f64 	%fd3, %fd1, %fd2;
	add.s64 	%rd12, %rd8, %rd9;
	st.global.f64 	[%rd12], %fd3;
$L__BB0_2:
	ret;

}


// ===== COMPILED SASS (sm_100) =====

	.target	sm_100

	.elftype	@"ET_EXEC"


//--------------------- .note.nv.tkinfo           --------------------------
	.section	.note.nv.tkinfo,"",@"SHT_NOTE"
	.sectionflags	@"SHF_NOTE_NV_TKINFO"
	.tkinfo
        /*0018*/ 	.word	0x00000002
        /*0030*/ 	.string	""
        /*0030*/ 	.string	"ptxas"
        /*0030*/ 	.string	"Cuda compilation tools, release 13.0, V13.0.88"
        /*0030*/ 	.string	"Build cuda_13.0.r13.0/compiler.36424714_0"
        /*0030*/ 	.string	"-arch sm_100 -m 64 "



//--------------------- .note.nv.cuinfo           --------------------------
	.section	.note.nv.cuinfo,"",@"SHT_NOTE"
	.sectionflags	@"SHF_NOTE_NV_CUINFO"
        /*0018*/ 	.short	0x0002
        /*001a*/ 	.short	0x0064
        /*001c*/ 	.short	0x0082
	.zero		2


//--------------------- .nv.info                  --------------------------
	.section	.nv.info,"",@"SHT_CUDA_INFO"
	.align	4


	//----- nvinfo : EIATTR_REGCOUNT
	.align		4
        /*0000*/ 	.byte	0x04, 0x2f
        /*0002*/ 	.short	(.L_1 - .L_0)
	.align		4
.L_0:
        /*0004*/ 	.word	index@(_Z12vecAddKernelPKdS0_Pdm)
        /*0008*/ 	.word	0x0000000c


	//----- nvinfo : EIATTR_FRAME_SIZE
	.align		4
.L_1:
        /*000c*/ 	.byte	0x04, 0x11
        /*000e*/ 	.short	(.L_3 - .L_2)
	.align		4
.L_2:
        /*0010*/ 	.word	index@(_Z12vecAddKernelPKdS0_Pdm)
        /*0014*/ 	.word	0x00000000


	//----- nvinfo : EIATTR_MIN_STACK_SIZE
	.align		4
.L_3:
        /*0018*/ 	.byte	0x04, 0x12
        /*001a*/ 	.short	(.L_5 - .L_4)
	.align		4
.L_4:
        /*001c*/ 	.word	index@(_Z12vecAddKernelPKdS0_Pdm)
        /*0020*/ 	.word	0x00000000
.L_5:


//--------------------- .nv.compat                --------------------------
	.section	.nv.compat,"",@"SHT_CUDA_COMPAT_INFO"
	.align	4
        /*0000*/ 	.byte	0x02, 0x09, 0x00, 0x00, 0x02, 0x02, 0x01, 0x00, 0x02, 0x05, 0x05, 0x00, 0x03, 0x07, 0x01, 0x01
        /*0010*/ 	.byte	0x02, 0x03, 0x00, 0x00, 0x02, 0x06, 0x01, 0x00, 0x04, 0x0b, 0x08, 0x00, 0x01, 0x00, 0x00, 0x00
        /*0020*/ 	.byte	0x00, 0x00, 0x00, 0x00


//--------------------- .nv.info._Z12vecAddKernelPKdS0_Pdm --------------------------
	.section	.nv.info._Z12vecAddKernelPKdS0_Pdm,"",@"SHT_CUDA_INFO"
	.sectionflags	@""
	.align	4


	//----- nvinfo : EIATTR_CUDA_API_VERSION
	.align		4
        /*0000*/ 	.byte	0x04, 0x37
        /*0002*/ 	.short	(.L_7 - .L_6)
.L_6:
        /*0004*/ 	.word	0x00000082


	//----- nvinfo : EIATTR_KPARAM_INFO
	.align		4
.L_7:
        /*0008*/ 	.byte	0x04, 0x17
        /*000a*/ 	.short	(.L_9 - .L_8)
.L_8:
        /*000c*/ 	.word	0x00000000
        /*0010*/ 	.short	0x0003
        /*0012*/ 	.short	0x0018
        /*0014*/ 	.byte	0x00, 0xf0, 0x21, 0x00


	//----- nvinfo : EIATTR_KPARAM_INFO
	.align		4
.L_9:
        /*0018*/ 	.byte	0x04, 0x17
        /*001a*/ 	.short	(.L_11 - .L_10)
.L_10:
        /*001c*/ 	.word	0x00000000
        /*0020*/ 	.short	0x0002
        /*0022*/ 	.short	0x0010
        /*0024*/ 	.byte	0x00, 0xf5, 0x21, 0x00


	//----- nvinfo : EIATTR_KPARAM_INFO
	.align		4
.L_11:
        /*0028*/ 	.byte	0x04, 0x17
        /*002a*/ 	.short	(.L_13 - .L_12)
.L_12:
        /*002c*/ 	.word	0x00000000
        /*0030*/ 	.short	0x0001
        /*0032*/ 	.short	0x0008
        /*0034*/ 	.byte	0x00, 0xf5, 0x21, 0x00


	//----- nvinfo : EIATTR_KPARAM_INFO
	.align		4
.L_13:
        /*0038*/ 	.byte	0x04, 0x17
        /*003a*/ 	.short	(.L_15 - .L_14)
.L_14:
        /*003c*/ 	.word	0x00000000
        /*0040*/ 	.short	0x0000
        /*0042*/ 	.short	0x0000
        /*0044*/ 	.byte	0x00, 0xf5, 0x21, 0x00


	//----- nvinfo : EIATTR_SPARSE_MMA_MASK
	.align		4
.L_15:
        /*0048*/ 	.byte	0x03, 0x50
        /*004a*/ 	.short	0x0000


	//----- nvinfo : EIATTR_MAXREG_COUNT
	.align		4
        /*004c*/ 	.byte	0x03, 0x1b
        /*004e*/ 	.short	0x00ff


	//----- nvinfo : EIATTR_MERCURY_ISA_VERSION
	.align		4
        /*0050*/ 	.byte	0x03, 0x5f
        /*0052*/ 	.short	0x0101


	//----- nvinfo : EIATTR_VRC_CTA_INIT_COUNT
	.align		4
        /*0054*/ 	.byte	0x02, 0x4a
	.zero		1
	.zero		1


	//----- nvinfo : EIATTR_EXIT_INSTR_OFFSETS
	.align		4
        /*0058*/ 	.byte	0x04, 0x1c
        /*005a*/ 	.short	(.L_17 - .L_16)


	//   ....[0]....
.L_16:
        /*005c*/ 	.word	0x00000080


	//   ....[1]....
        /*0060*/ 	.word	0x00000180


	//----- nvinfo : EIATTR_CBANK_PARAM_SIZE
	.align		4
.L_17:
        /*0064*/ 	.byte	0x03, 0x19
        /*0066*/ 	.short	0x0020


	//----- nvinfo : EIATTR_PARAM_CBANK
	.align		4
        /*0068*/ 	.byte	0x04, 0x0a
        /*006a*/ 	.short	(.L_19 - .L_18)
	.align		4
.L_18:
        /*006c*/ 	.word	index@(.nv.constant0._Z12vecAddKernelPKdS0_Pdm)
        /*0070*/ 	.short	0x0380
        /*0072*/ 	.short	0x0020


	//----- nvinfo : EIATTR_SW_WAR
	.align		4
.L_19:
        /*0074*/ 	.byte	0x04, 0x36
        /*0076*/ 	.short	(.L_21 - .L_20)
.L_20:
        /*0078*/ 	.word	0x00000008
.L_21:


//--------------------- .nv.callgraph             --------------------------
	.section	.nv.callgraph,"",@"SHT_CUDA_CALLGRAPH"
	.align	4
	.sectionentsize	8
	.align		4
        /*0000*/ 	.word	0x00000000
	.align		4
        /*0004*/ 	.word	0xffffffff
	.align		4
        /*0008*/ 	.word	0x00000000
	.align		4
        /*000c*/ 	.word	0xfffffffe
	.align		4
        /*0010*/ 	.word	0x00000000
	.align		4
        /*0014*/ 	.word	0xfffffffd
	.align		4
        /*0018*/ 	.word	0x00000000
	.align		4
        /*001c*/ 	.word	0xfffffffc


//--------------------- .text._Z12vecAddKernelPKdS0_Pdm --------------------------
	.section	.text._Z12vecAddKernelPKdS0_Pdm,"ax",@progbits
	.align	128
        .global         _Z12vecAddKernelPKdS0_Pdm
        .type           _Z12vecAddKernelPKdS0_Pdm,@function
        .size           _Z12vecAddKernelPKdS0_Pdm,(.L_x_1 - _Z12vecAddKernelPKdS0_Pdm)
        .other          _Z12vecAddKernelPKdS0_Pdm,@"STO_CUDA_ENTRY STV_DEFAULT"
_Z12vecAddKernelPKdS0_Pdm:
.text._Z12vecAddKernelPKdS0_Pdm:
[----:B------:R-:W-:Y:S01]  /*0000*/  LDC R1, c[0x0][0x37c] ;  /* 0x0000df00ff017b82 */ /* 0x000fe20000000800 */
[----:B------:R-:W0:Y:S07]  /*0010*/  S2R R3, SR_TID.X ;  /* 0x0000000000037919 */ /* 0x000e2e0000002100 */
[----:B------:R-:W0:Y:S01]  /*0020*/  S2UR UR4, SR_CTAID.X ;  /* 0x00000000000479c3 */ /* 0x000e220000002500 */
[----:B------:R-:W1:Y:S07]  /*0030*/  LDCU.64 UR6, c[0x0][0x398] ;  /* 0x00007300ff0677ac */ /* 0x000e6e0008000a00 */
[----:B------:R-:W0:Y:S02]  /*0040*/  LDC R0, c[0x0][0x360] ;  /* 0x0000d800ff007b82 */ /* 0x000e240000000800 */
[----:B0-----:R-:W-:-:S05]  /*0050*/  IMAD R0, R0, UR4, R3 ;  /* 0x0000000400007c24 */ /* 0x001fca000f8e0203 */
[----:B-1----:R-:W-:-:S04]  /*0060*/  ISETP.GE.U32.AND P0, PT, R0, UR6, PT ;  /* 0x0000000600007c0c */ /* 0x002fc8000bf06070 */
[----:B------:R-:W-:-:S13]  /*0070*/  ISETP.GE.U32.AND.EX P0, PT, RZ, UR7, PT, P0 ;  /* 0x00000007ff007c0c */ /* 0x000fda000bf06100 */
[----:B------:R-:W-:Y:S05]  /*0080*/  @P0 EXIT ;  /* 0x000000000000094d */ /* 0x000fea0003800000 */
[----:B------:R-:W0:Y:S01]  /*0090*/  LDCU.128 UR8, c[0x0][0x380] ;  /* 0x00007000ff0877ac */ /* 0x000e220008000c00 */
[----:B------:R-:W-:Y:S01]  /*00a0*/  IMAD.SHL.U32 R8, R0, 0x8, RZ ;  /* 0x0000000800087824 */ /* 0x000fe200078e00ff */
[----:B------:R-:W-:Y:S01]  /*00b0*/  SHF.R.U32.HI R0, RZ, 0x1d, R0 ;  /* 0x0000001dff007819 */ /* 0x000fe20000011600 */
[----:B------:R-:W1:Y:S01]  /*00c0*/  LDCU.64 UR4, c[0x0][0x358] ;  /* 0x00006b00ff0477ac */ /* 0x000e620008000a00 */
[----:B------:R-:W2:Y:S02]  /*00d0*/  LDCU.64 UR6, c[0x0][0x390] ;  /* 0x00007200ff0677ac */ /* 0x000ea40008000a00 */
[C---:B0-----:R-:W-:Y:S02]  /*00e0*/  IADD3 R4, P1, PT, R8.reuse, UR10, RZ ;  /* 0x0000000a08047c10 */ /* 0x041fe4000ff3e0ff */
[----:B------:R-:W-:Y:S02]  /*00f0*/  IADD3 R6, P0, PT, R8, UR8, RZ ;  /* 0x0000000808067c10 */ /* 0x000fe4000ff1e0ff */
[----:B------:R-:W-:-:S02]  /*0100*/  IADD3.X R5, PT, PT, R0, UR11, RZ, P1, !PT ;  /* 0x0000000b00057c10 */ /* 0x000fc40008ffe4ff */
[----:B------:R-:W-:-:S04]  /*0110*/  IADD3.X R7, PT, PT, R0, UR9, RZ, P0, !PT ;  /* 0x0000000900077c10 */ /* 0x000fc800087fe4ff */
[----:B-1----:R-:W3:Y:S04]  /*0120*/  LDG.E.64 R4, desc[UR4][R4.64] ;  /* 0x0000000404047981 */ /* 0x002ee8000c1e1b00 */
[----:B------:R-:W3:Y:S01]  /*0130*/  LDG.E.64 R2, desc[UR4][R6.64] ;  /* 0x0000000406027981 */ /* 0x000ee2000c1e1b00 */
[----:B--2---:R-:W-:-:S04]  /*0140*/  IADD3 R8, P0, PT, R8, UR6, RZ ;  /* 0x0000000608087c10 */ /* 0x004fc8000ff1e0ff */
[----:B------:R-:W-:Y:S01]  /*0150*/  IADD3.X R9, PT, PT, R0, UR7, RZ, P0, !PT ;  /* 0x0000000700097c10 */ /* 0x000fe200087fe4ff */
[----:B---3--:R-:W-:-:S07]  /*0160*/  DADD R2, R2, R4 ;  /* 0x0000000002027229 */ /* 0x008fce0000000004 */
[----:B------:R-:W-:Y:S01]  /*0170*/  STG.E.64 desc[UR4][R8.64], R2 ;  /* 0x0000000208007986 */ /* 0x000fe2000c101b04 */
[----:B------:R-:W-:Y:S05]  /*0180*/  EXIT ;  /* 0x000000000000794d */ /* 0x000fea0003800000 */
.L_x_0:
[----:B------:R-:W-:-:S00]  /*0190*/  BRA `(.L_x_0) ;  /* 0xfffffffc00fc7947 */ /* 0x000fc0000383ffff */
[----:B------:R-:W-:-:S00]  /*01a0*/  NOP ;  /* 0x0000000000007918 */ /* 0x000fc00000000000 */
        /* <DEDUP_REMOVED lines=13> */
.L_x_1:


//--------------------- .nv.shared.reserved.0     --------------------------
	.section	.nv.shared.reserved.0,"aw",@nobits
	.weak		__nv_reservedSMEM_offset_0_alias
	.size		__nv_reservedSMEM_offset_0_alias, 0, 64
	.other		__nv_reservedSMEM_offset_0_alias,@"STO_CUDA_RESERVED_SHARED STV_DEFAULT"
__nv_reservedSMEM_offset_0_alias:
	.zero		0
	.zero		64


//--------------------- .nv.constant0._Z12vecAddKernelPKdS0_Pdm --------------------------
	.section	.nv.constant0._Z12vecAddKernelPKdS0_Pdm,"a",@progbits
	.sectionflags	@""
	.align	4
.nv.constant0._Z12vecAddKernelPKdS0_Pdm:
	.zero		928


//--------------------- SYMBOLS --------------------------

	.type		.nv.reservedSmem.offset0,@object
	.size		.nv.reservedSmem.offset0,0x4
